//
// Generated by NVIDIA NVVM Compiler
//
// Compiler Build ID: CL-36424714
// Cuda compilation tools, release 13.0, V13.0.88
// Based on NVVM 20.0.0
//

.version 9.0
.target sm_100
.address_size 64

	// .globl	_Z11silu_kernelPKfPfi

.visible .entry _Z11silu_kernelPKfPfi(
	.param .u64 .ptr .align 1 _Z11silu_kernelPKfPfi_param_0,
	.param .u64 .ptr .align 1 _Z11silu_kernelPKfPfi_param_1,
	.param .u32 _Z11silu_kernelPKfPfi_param_2
)
{
	.reg .pred 	%p<2>;
	.reg .b32 	%r<6>;
	.reg .b32 	%f<7>;
	.reg .b64 	%rd<8>;

	ld.param.u64 	%rd1, [_Z11silu_kernelPKfPfi_param_0];
	ld.param.u64 	%rd2, [_Z11silu_kernelPKfPfi_param_1];
	ld.param.u32 	%r2, [_Z11silu_kernelPKfPfi_param_2];
	mov.u32 	%r3, %ctaid.x;
	mov.u32 	%r4, %ntid.x;
	mov.u32 	%r5, %tid.x;
	mad.lo.s32 	%r1, %r3, %r4, %r5;
	setp.ge.s32 	%p1, %r1, %r2;
	@%p1 bra 	$L__BB0_2;
	cvta.to.global.u64 	%rd3, %rd1;
	cvta.to.global.u64 	%rd4, %rd2;
	mul.wide.s32 	%rd5, %r1, 4;
	add.s64 	%rd6, %rd3, %rd5;
	ld.global.f32 	%f1, [%rd6];
	mul.f32 	%f2, %f1, 0fBFB8AA3B;
	ex2.approx.f32 	%f3, %f2;
	add.f32 	%f4, %f3, 0f3F800000;
	rcp.rn.f32 	%f5, %f4;
	mul.f32 	%f6, %f1, %f5;
	add.s64 	%rd7, %rd4, %rd5;
	st.global.f32 	[%rd7], %f6;
$L__BB0_2:
	ret;

}


// ===== COMPILED SASS (sm_100) =====

	.target	sm_100

	.elftype	@"ET_EXEC"


//--------------------- .note.nv.tkinfo           --------------------------
	.section	.note.nv.tkinfo,"",@"SHT_NOTE"
	.sectionflags	@"SHF_NOTE_NV_TKINFO"
	.tkinfo
        /*0018*/ 	.word	0x00000002
        /*0030*/ 	.string	""
        /*0030*/ 	.string	"ptxas"
        /*0030*/ 	.string	"Cuda compilation tools, release 13.0, V13.0.88"
        /*0030*/ 	.string	"Build cuda_13.0.r13.0/compiler.36424714_0"
        /*0030*/ 	.string	"-arch sm_100 -m 64 "



//--------------------- .note.nv.cuinfo           --------------------------
	.section	.note.nv.cuinfo,"",@"SHT_NOTE"
	.sectionflags	@"SHF_NOTE_NV_CUINFO"
        /*0018*/ 	.short	0x0002
        /*001a*/ 	.short	0x0064
        /*001c*/ 	.short	0x0082
	.zero		2


//--------------------- .nv.info                  --------------------------
	.section	.nv.info,"",@"SHT_CUDA_INFO"
	.align	4


	//----- nvinfo : EIATTR_REGCOUNT
	.align		4
        /*0000*/ 	.byte	0x04, 0x2f
        /*0002*/ 	.short	(.L_1 - .L_0)
	.align		4
.L_0:
        /*0004*/ 	.word	index@(_Z11silu_kernelPKfPfi)
        /*0008*/ 	.word	0x0000000f


	//----- nvinfo : EIATTR_FRAME_SIZE
	.align		4
.L_1:
        /*000c*/ 	.byte	0x04, 0x11
        /*000e*/ 	.short	(.L_3 - .L_2)
	.align		4
.L_2:
        /*0010*/ 	.word	index@($__internal_0_$__cuda_sm20_rcp_rn_f32_slowpath)
        /*0014*/ 	.word	0x00000000


	//----- nvinfo : EIATTR_FRAME_SIZE
	.align		4
.L_3:
        /*0018*/ 	.byte	0x04, 0x11
        /*001a*/ 	.short	(.L_5 - .L_4)
	.align		4
.L_4:
        /*001c*/ 	.word	index@(_Z11silu_kernelPKfPfi)
        /*0020*/ 	.word	0x00000000


	//----- nvinfo : EIATTR_MIN_STACK_SIZE
	.align		4
.L_5:
        /*0024*/ 	.byte	0x04, 0x12
        /*0026*/ 	.short	(.L_7 - .L_6)
	.align		4
.L_6:
        /*0028*/ 	.word	index@(_Z11silu_kernelPKfPfi)
        /*002c*/ 	.word	0x00000000
.L_7:


//--------------------- .nv.compat                --------------------------
	.section	.nv.compat,"",@"SHT_CUDA_COMPAT_INFO"
	.align	4
        /*0000*/ 	.byte	0x02, 0x09, 0x00, 0x00, 0x02, 0x02, 0x01, 0x00, 0x02, 0x05, 0x05, 0x00, 0x03, 0x07, 0x01, 0x01
        /*0010*/ 	.byte	0x02, 0x03, 0x00, 0x00, 0x02, 0x06, 0x01, 0x00, 0x04, 0x0b, 0x08, 0x00, 0x01, 0x00, 0x00, 0x00
        /*0020*/ 	.byte	0x00, 0x00, 0x00, 0x00


//--------------------- .nv.info._Z11silu_kernelPKfPfi --------------------------
	.section	.nv.info._Z11silu_kernelPKfPfi,"",@"SHT_CUDA_INFO"
	.sectionflags	@""
	.align	4


	//----- nvinfo : EIATTR_CUDA_API_VERSION
	.align		4
        /*0000*/ 	.byte	0x04, 0x37
        /*0002*/ 	.short	(.L_9 - .L_8)
.L_8:
        /*0004*/ 	.word	0x00000082


	//----- nvinfo : EIATTR_KPARAM_INFO
	.align		4
.L_9:
        /*0008*/ 	.byte	0x04, 0x17
        /*000a*/ 	.short	(.L_11 - .L_10)
.L_10:
        /*000c*/ 	.word	0x00000000
        /*0010*/ 	.short	0x0002
        /*0012*/ 	.short	0x0010
        /*0014*/ 	.byte	0x00, 0xf0, 0x11, 0x00


	//----- nvinfo : EIATTR_KPARAM_INFO
	.align		4
.L_11:
        /*0018*/ 	.byte	0x04, 0x17
        /*001a*/ 	.short	(.L_13 - .L_12)
.L_12:
        /*001c*/ 	.word	0x00000000
        /*0020*/ 	.short	0x0001
        /*0022*/ 	.short	0x0008
        /*0024*/ 	.byte	0x00, 0xf5, 0x21, 0x00


	//----- nvinfo : EIATTR_KPARAM_INFO
	.align		4
.L_13:
        /*0028*/ 	.byte	0x04, 0x17
        /*002a*/ 	.short	(.L_15 - .L_14)
.L_14:
        /*002c*/ 	.word	0x00000000
        /*0030*/ 	.short	0x0000
        /*0032*/ 	.short	0x0000
        /*0034*/ 	.byte	0x00, 0xf5, 0x21, 0x00


	//----- nvinfo : EIATTR_SPARSE_MMA_MASK
	.align		4
.L_15:
        /*0038*/ 	.byte	0x03, 0x50
        /*003a*/ 	.short	0x0000


	//----- nvinfo : EIATTR_MAXREG_COUNT
	.align		4
        /*003c*/ 	.byte	0x03, 0x1b
        /*003e*/ 	.short	0x00ff


	//----- nvinfo : EIATTR_MERCURY_ISA_VERSION
	.align		4
        /*0040*/ 	.byte	0x03, 0x5f
        /*0042*/ 	.short	0x0101


	//----- nvinfo : EIATTR_VRC_CTA_INIT_COUNT
	.align		4
        /*0044*/ 	.byte	0x02, 0x4a
	.zero		1
	.zero		1


	//----- nvinfo : EIATTR_EXIT_INSTR_OFFSETS
	.align		4
        /*0048*/ 	.byte	0x04, 0x1c
        /*004a*/ 	.short	(.L_17 - .L_16)


	//   ....[0]....
.L_16:
        /*004c*/ 	.word	0x00000070


	//   ....[1]....
        /*0050*/ 	.word	0x00000230


	//----- nvinfo : EIATTR_CRS_STACK_SIZE
	.align		4
.L_17:
        /*0054*/ 	.byte	0x04, 0x1e
        /*0056*/ 	.short	(.L_19 - .L_18)
.L_18:
        /*0058*/ 	.word	0x00000000


	//----- nvinfo : EIATTR_CBANK_PARAM_SIZE
	.align		4
.L_19:
        /*005c*/ 	.byte	0x03, 0x19
        /*005e*/ 	.short	0x0014


	//----- nvinfo : EIATTR_PARAM_CBANK
	.align		4
        /*0060*/ 	.byte	0x04, 0x0a
        /*0062*/ 	.short	(.L_21 - .L_20)
	.align		4
.L_20:
        /*0064*/ 	.word	index@(.nv.constant0._Z11silu_kernelPKfPfi)
        /*0068*/ 	.short	0x0380
        /*006a*/ 	.short	0x0014


	//----- nvinfo : EIATTR_SW_WAR
	.align		4
.L_21:
        /*006c*/ 	.byte	0x04, 0x36
        /*006e*/ 	.short	(.L_23 - .L_22)
.L_22:
        /*0070*/ 	.word	0x00000008
.L_23:


//--------------------- .nv.callgraph             --------------------------
	.section	.nv.callgraph,"",@"SHT_CUDA_CALLGRAPH"
	.align	4
	.sectionentsize	8
	.align		4
        /*0000*/ 	.word	0x00000000
	.align		4
        /*0004*/ 	.word	0xffffffff
	.align		4
        /*0008*/ 	.word	0x00000000
	.align		4
        /*000c*/ 	.word	0xfffffffe
	.align		4
        /*0010*/ 	.word	0x00000000
	.align		4
        /*0014*/ 	.word	0xfffffffd
	.align		4
        /*0018*/ 	.word	0x00000000
	.align		4
        /*001c*/ 	.word	0xfffffffc


//--------------------- .text._Z11silu_kernelPKfPfi --------------------------
	.section	.text._Z11silu_kernelPKfPfi,"ax",@progbits
	.align	128
        .global         _Z11silu_kernelPKfPfi
        .type           _Z11silu_kernelPKfPfi,@function
        .size           _Z11silu_kernelPKfPfi,(.L_x_8 - _Z11silu_kernelPKfPfi)
        .other          _Z11silu_kernelPKfPfi,@"STO_CUDA_ENTRY STV_DEFAULT"
_Z11silu_kernelPKfPfi:
.text._Z11silu_kernelPKfPfi:
[----:B------:R-:W-:Y:S01]  /*0000*/  LDC R1, c[0x0][0x37c] ;  /* 0x0000df00ff017b82 */ /* 0x000fe20000000800 */
[----:B------:R-:W0:Y:S07]  /*0010*/  S2R R0, SR_TID.X ;  /* 0x0000000000007919 */ /* 0x000e2e0000002100 */
[----:B------:R-:W0:Y:S01]  /*0020*/  S2UR UR4, SR_CTAID.X ;  /* 0x00000000000479c3 */ /* 0x000e220000002500 */
[----:B------:R-:W1:Y:S07]  /*0030*/  LDCU UR5, c[0x0][0x390] ;  /* 0x00007200ff0577ac */ /* 0x000e6e0008000800 */
[----:B------:R-:W0:Y:S02]  /*0040*/  LDC R3, c[0x0][0x360] ;  /* 0x0000d800ff037b82 */ /* 0x000e240000000800 */
[----:B0-----:R-:W-:-:S05]  /*0050*/  IMAD R3, R3, UR4, R0 ;  /* 0x0000000403037c24 */ /* 0x001fca000f8e0200 */
[----:B-1----:R-:W-:-:S13]  /*0060*/  ISETP.GE.AND P0, PT, R3, UR5, PT ;  /* 0x0000000503007c0c */ /* 0x002fda000bf06270 */
[----:B------:R-:W-:Y:S05]  /*0070*/  @P0 EXIT ;  /* 0x000000000000094d */ /* 0x000fea0003800000 */
[----:B------:R-:W0:Y:S01]  /*0080*/  LDC.64 R4, c[0x0][0x380] ;  /* 0x0000e000ff047b82 */ /* 0x000e220000000a00 */
[----:B------:R-:W1:Y:S01]  /*0090*/  LDCU.64 UR4, c[0x0][0x358] ;  /* 0x00006b00ff0477ac */ /* 0x000e620008000a00 */
[----:B0-----:R-:W-:-:S06]  /*00a0*/  IMAD.WIDE R4, R3, 0x4, R4 ;  /* 0x0000000403047825 */ /* 0x001fcc00078e0204 */
[----:B-1----:R-:W2:Y:S01]  /*00b0*/  LDG.E R4, desc[UR4][R4.64] ;  /* 0x0000000404047981 */ /* 0x002ea2000c1e1900 */
[----:B------:R-:W-:Y:S01]  /*00c0*/  BSSY.RECONVERGENT B0, `(.L_x_0) ;  /* 0x0000012000007945 */ /* 0x000fe20003800200 */
[----:B--2---:R-:W-:-:S05]  /*00d0*/  FMUL R0, R4, -1.4426950216293334961 ;  /* 0xbfb8aa3b04007820 */ /* 0x004fca0000400000 */
[----:B------:R-:W-:-:S13]  /*00e0*/  FSETP.GEU.AND P0, PT, R0, -126, PT ;  /* 0xc2fc00000000780b */ /* 0x000fda0003f0e000 */
[----:B------:R-:W-:-:S04]  /*00f0*/  @!P0 FMUL R0, R0, 0.5 ;  /* 0x3f00000000008820 */ /* 0x000fc80000400000 */
[----:B------:R-:W0:Y:S02]  /*0100*/  MUFU.EX2 R2, R0 ;  /* 0x0000000000027308 */ /* 0x000e240000000800 */
[----:B0-----:R-:W-:-:S04]  /*0110*/  @!P0 FMUL R2, R2, R2 ;  /* 0x0000000202028220 */ /* 0x001fc80000400000 */
[----:B------:R-:W-:-:S04]  /*0120*/  FADD R0, R2, 1 ;  /* 0x3f80000002007421 */ /* 0x000fc80000000000 */
[----:B------:R-:W-:-:S05]  /*0130*/  VIADD R2, R0, 0x1800000 ;  /* 0x0180000000027836 */ /* 0x000fca0000000000 */
[----:B------:R-:W-:-:S04]  /*0140*/  LOP3.LUT R2, R2, 0x7f800000, RZ, 0xc0, !PT ;  /* 0x7f80000002027812 */ /* 0x000fc800078ec0ff */
[----:B------:R-:W-:-:S13]  /*0150*/  ISETP.GT.U32.AND P0, PT, R2, 0x1ffffff, PT ;  /* 0x01ffffff0200780c */ /* 0x000fda0003f04070 */
[----:B------:R-:W-:Y:S05]  /*0160*/  @P0 BRA `(.L_x_1) ;  /* 0x00000000000c0947 */ /* 0x000fea0003800000 */
[----:B------:R-:W-:-:S07]  /*0170*/  MOV R6, 0x190 ;  /* 0x0000019000067802 */ /* 0x000fce0000000f00 */
[----:B------:R-:W-:Y:S05]  /*0180*/  CALL.REL.NOINC `($__internal_0_$__cuda_sm20_rcp_rn_f32_slowpath) ;  /* 0x00000000002c7944 */ /* 0x000fea0003c00000 */
[----:B------:R-:W-:Y:S05]  /*0190*/  BRA `(.L_x_2) ;  /* 0x0000000000107947 */ /* 0x000fea0003800000 */
.L_x_1:
[----:B------:R-:W0:Y:S02]  /*01a0*/  MUFU.RCP R5, R0 ;  /* 0x0000000000057308 */ /* 0x000e240000001000 */
[----:B0-----:R-:W-:-:S04]  /*01b0*/  FFMA R2, R0, R5, -1 ;  /* 0xbf80000000027423 */ /* 0x001fc80000000005 */
[----:B------:R-:W-:-:S04]  /*01c0*/  FADD.FTZ R2, -R2, -RZ ;  /* 0x800000ff02027221 */ /* 0x000fc80000010100 */
[----:B------:R-:W-:-:S07]  /*01d0*/  FFMA R5, R5, R2, R5 ;  /* 0x0000000205057223 */ /* 0x000fce0000000005 */
.L_x_2:
[----:B------:R-:W-:Y:S05]  /*01e0*/  BSYNC.RECONVERGENT B0 ;  /* 0x0000000000007941 */ /* 0x000fea0003800200 */
.L_x_0:
[----:B------:R-:W0:Y:S01]  /*01f0*/  LDC.64 R6, c[0x0][0x388] ;  /* 0x0000e200ff067b82 */ /* 0x000e220000000a00 */
[----:B------:R-:W-:Y:S01]  /*0200*/  FMUL R5, R4, R5 ;  /* 0x0000000504057220 */ /* 0x000fe20000400000 */
[----:B0-----:R-:W-:-:S05]  /*0210*/  IMAD.WIDE R2, R3, 0x4, R6 ;  /* 0x0000000403027825 */ /* 0x001fca00078e0206 */
[----:B------:R-:W-:Y:S01]  /*0220*/  STG.E desc[UR4][R2.64], R5 ;  /* 0x0000000502007986 */ /* 0x000fe2000c101904 */
[----:B------:R-:W-:Y:S05]  /*0230*/  EXIT ;  /* 0x000000000000794d */ /* 0x000fea0003800000 */
        .weak           $__internal_0_$__cuda_sm20_rcp_rn_f32_slowpath
        .type           $__internal_0_$__cuda_sm20_rcp_rn_f32_slowpath,@function
        .size           $__internal_0_$__cuda_sm20_rcp_rn_f32_slowpath,(.L_x_8 - $__internal_0_$__cuda_sm20_rcp_rn_f32_slowpath)
$__internal_0_$__cuda_sm20_rcp_rn_f32_slowpath:
[----:B------:R-:W-:Y:S01]  /*0240*/  IMAD.SHL.U32 R2, R0, 0x2, RZ ;  /* 0x0000000200027824 */ /* 0x000fe200078e00ff */
[----:B------:R-:W-:Y:S04]  /*0250*/  BSSY.RECONVERGENT B1, `(.L_x_3) ;  /* 0x0000030000017945 */ /* 0x000fe80003800200 */
[----:B------:R-:W-:-:S04]  /*0260*/  SHF.R.U32.HI R2, RZ, 0x18, R2 ;  /* 0x00000018ff027819 */ /* 0x000fc80000011602 */
[----:B------:R-:W-:-:S13]  /*0270*/  ISETP.NE.U32.AND P0, PT, R2, RZ, PT ;  /* 0x000000ff0200720c */ /* 0x000fda0003f05070 */
[----:B------:R-:W-:Y:S05]  /*0280*/  @P0 BRA `(.L_x_4) ;  /* 0x0000000000280947 */ /* 0x000fea0003800000 */
[----:B------:R-:W-:-:S05]  /*0290*/  IMAD.SHL.U32 R2, R0, 0x2, RZ ;  /* 0x0000000200027824 */ /* 0x000fca00078e00ff */
[----:B------:R-:W-:-:S13]  /*02a0*/  ISETP.NE.AND P0, PT, R2, RZ, PT ;  /* 0x000000ff0200720c */ /* 0x000fda0003f05270 */
[----:B------:R-:W-:Y:S01]  /*02b0*/  @P0 FFMA R7, R0, 1.84467440737095516160e+19, RZ ;  /* 0x5f80000000070823 */ /* 0x000fe200000000ff */
[----:B------:R-:W-:Y:S08]  /*02c0*/  @!P0 MUFU.RCP R5, R0 ;  /* 0x0000000000058308 */ /* 0x000ff00000001000 */
[----:B------:R-:W0:Y:S02]  /*02d0*/  @P0 MUFU.RCP R2, R7 ;  /* 0x0000000700020308 */ /* 0x000e240000001000 */
[----:B0-----:R-:W-:-:S04]  /*02e0*/  @P0 FFMA R8, R7, R2, -1 ;  /* 0xbf80000007080423 */ /* 0x001fc80000000002 */
[----:B------:R-:W-:-:S04]  /*02f0*/  @P0 FADD.FTZ R9, -R8, -RZ ;  /* 0x800000ff08090221 */ /* 0x000fc80000010100 */
[----:B------:R-:W-:-:S04]  /*0300*/  @P0 FFMA R2, R2, R9, R2 ;  /* 0x0000000902020223 */ /* 0x000fc80000000002 */
[----:B------:R-:W-:Y:S01]  /*0310*/  @P0 FFMA R5, R2, 1.84467440737095516160e+19, RZ ;  /* 0x5f80000002050823 */ /* 0x000fe200000000ff */
[----:B------:R-:W-:Y:S06]  /*0320*/  BRA `(.L_x_5) ;  /* 0x0000000000887947 */ /* 0x000fec0003800000 */
.L_x_4:
[----:B------:R-:W-:-:S04]  /*0330*/  IADD3 R5, PT, PT, R2, -0xfd, RZ ;  /* 0xffffff0302057810 */ /* 0x000fc80007ffe0ff */
[----:B------:R-:W-:-:S13]  /*0340*/  ISETP.GT.U32.AND P0, PT, R5, 0x1, PT ;  /* 0x000000010500780c */ /* 0x000fda0003f04070 */
[----:B------:R-:W-:Y:S05]  /*0350*/  @P0 BRA `(.L_x_6) ;  /* 0x0000000000780947 */ /* 0x000fea0003800000 */
[----:B------:R-:W-:Y:S01]  /*0360*/  LOP3.LUT R7, R0, 0x7fffff, RZ, 0xc0, !PT ;  /* 0x007fffff00077812 */ /* 0x000fe200078ec0ff */
[----:B------:R-:W-:-:S03]  /*0370*/  IMAD.MOV.U32 R12, RZ, RZ, 0x3 ;  /* 0x00000003ff0c7424 */ /* 0x000fc600078e00ff */
[----:B------:R-:W-:Y:S02]  /*0380*/  LOP3.LUT R7, R7, 0x3f800000, RZ, 0xfc, !PT ;  /* 0x3f80000007077812 */ /* 0x000fe400078efcff */
[----:B------:R-:W-:Y:S02]  /*0390*/  SHF.L.U32 R11, R12, R5, RZ ;  /* 0x000000050c0b7219 */ /* 0x000fe400000006ff */
[----:B------:R-:W0:Y:S02]  /*03a0*/  MUFU.RCP R8, R7 ;  /* 0x0000000700087308 */ /* 0x000e240000001000 */
[----:B0-----:R-:W-:-:S04]  /*03b0*/  FFMA R9, R7, R8, -1 ;  /* 0xbf80000007097423 */ /* 0x001fc80000000008 */
[----:B------:R-:W-:-:S04]  /*03c0*/  FADD.FTZ R9, -R9, -RZ ;  /* 0x800000ff09097221 */ /* 0x000fc80000010100 */
[CCC-:B------:R-:W-:Y:S01]  /*03d0*/  FFMA.RM R10, R8.reuse, R9.reuse, R8.reuse ;  /* 0x00000009080a7223 */ /* 0x1c0fe20000004008 */
[----:B------:R-:W-:-:S04]  /*03e0*/  FFMA.RP R9, R8, R9, R8 ;  /* 0x0000000908097223 */ /* 0x000fc80000008008 */
[C---:B------:R-:W-:Y:S02]  /*03f0*/  LOP3.LUT R8, R10.reuse, 0x7fffff, RZ, 0xc0, !PT ;  /* 0x007fffff0a087812 */ /* 0x040fe400078ec0ff */
[----:B------:R-:W-:Y:S02]  /*0400*/  FSETP.NEU.FTZ.AND P0, PT, R10, R9, PT ;  /* 0x000000090a00720b */ /* 0x000fe40003f1d000 */
[----:B------:R-:W-:Y:S02]  /*0410*/  LOP3.LUT R8, R8, 0x800000, RZ, 0xfc, !PT ;  /* 0x0080000008087812 */ /* 0x000fe400078efcff */
[----:B------:R-:W-:Y:S02]  /*0420*/  SEL R9, RZ, 0xffffffff, !P0 ;  /* 0xffffffffff097807 */ /* 0x000fe40004000000 */
[----:B------:R-:W-:-:S03]  /*0430*/  LOP3.LUT R10, R11, R8, RZ, 0xc0, !PT ;  /* 0x000000080b0a7212 */ /* 0x000fc600078ec0ff */
[----:B------:R-:W-:Y:S01]  /*0440*/  IMAD.MOV R9, RZ, RZ, -R9 ;  /* 0x000000ffff097224 */ /* 0x000fe200078e0a09 */
[----:B------:R-:W-:-:S04]  /*0450*/  SHF.R.U32.HI R10, RZ, R5, R10 ;  /* 0x00000005ff0a7219 */ /* 0x000fc8000001160a */
[----:B------:R-:W-:Y:S02]  /*0460*/  LOP3.LUT P1, RZ, R9, R5, R8, 0xf8, !PT ;  /* 0x0000000509ff7212 */ /* 0x000fe4000782f808 */
[C---:B------:R-:W-:Y:S02]  /*0470*/  LOP3.LUT P0, RZ, R10.reuse, 0x1, RZ, 0xc0, !PT ;  /* 0x000000010aff7812 */ /* 0x040fe4000780c0ff */
[----:B------:R-:W-:-:S04]  /*0480*/  LOP3.LUT P2, RZ, R10, 0x2, RZ, 0xc0, !PT ;  /* 0x000000020aff7812 */ /* 0x000fc8000784c0ff */
[----:B------:R-:W-:Y:S02]  /*0490*/  PLOP3.LUT P0, PT, P0, P1, P2, 0xe0, 0x0 ;  /* 0x000000000000781c */ /* 0x000fe40000703c20 */
[----:B------:R-:W-:Y:S02]  /*04a0*/  LOP3.LUT P1, RZ, R0, 0x7fffff, RZ, 0xc0, !PT ;  /* 0x007fffff00ff7812 */ /* 0x000fe4000782c0ff */
[----:B------:R-:W-:-:S04]  /*04b0*/  SEL R5, RZ, 0x1, !P0 ;  /* 0x00000001ff057807 */ /* 0x000fc80004000000 */
[----:B------:R-:W-:-:S04]  /*04c0*/  IADD3 R5, PT, PT, -R5, RZ, RZ ;  /* 0x000000ff05057210 */ /* 0x000fc80007ffe1ff */
[----:B------:R-:W-:Y:S01]  /*04d0*/  ISETP.GE.AND P0, PT, R5, RZ, PT ;  /* 0x000000ff0500720c */ /* 0x000fe20003f06270 */
[----:B------:R-:W-:-:S05]  /*04e0*/  VIADD R5, R2, 0xffffff04 ;  /* 0xffffff0402057836 */ /* 0x000fca0000000000 */
[----:B------:R-:W-:-:S07]  /*04f0*/  SHF.R.U32.HI R5, RZ, R5, R8 ;  /* 0x00000005ff057219 */ /* 0x000fce0000011608 */
[----:B------:R-:W-:-:S05]  /*0500*/  @!P0 VIADD R5, R5, 0x1 ;  /* 0x0000000105058836 */ /* 0x000fca0000000000 */
[----:B------:R-:W-:-:S04]  /*0510*/  @!P1 SHF.L.U32 R5, R5, 0x1, RZ ;  /* 0x0000000105059819 */ /* 0x000fc800000006ff */
[----:B------:R-:W-:Y:S01]  /*0520*/  LOP3.LUT R5, R5, 0x80000000, R0, 0xf8, !PT ;  /* 0x8000000005057812 */ /* 0x000fe200078ef800 */
[----:B------:R-:W-:Y:S06]  /*0530*/  BRA `(.L_x_5) ;  /* 0x0000000000047947 */ /* 0x000fec0003800000 */
.L_x_6:
[----:B------:R0:W1:Y:S02]  /*0540*/  MUFU.RCP R5, R0 ;  /* 0x0000000000057308 */ /* 0x0000640000001000 */
.L_x_5:
[----:B------:R-:W-:Y:S05]  /*0550*/  BSYNC.RECONVERGENT B1 ;  /* 0x0000000000017941 */ /* 0x000fea0003800200 */
.L_x_3:
[----:B------:R-:W-:-:S04]  /*0560*/  IMAD.MOV.U32 R7, RZ, RZ, 0x0 ;  /* 0x00000000ff077424 */ /* 0x000fc800078e00ff */
[----:B01----:R-:W-:Y:S05]  /*0570*/  RET.REL.NODEC R6 `(_Z11silu_kernelPKfPfi) ;  /* 0xfffffff806a07950 */ /* 0x003fea0003c3ffff */
.L_x_7:
[----:B------:R-:W-:-:S00]  /*0580*/  BRA `(.L_x_7) ;  /* 0xfffffffc00fc7947 */ /* 0x000fc0000383ffff */
[----:B------:R-:W-:-:S00]  /*0590*/  NOP ;  /* 0x0000000000007918 */ /* 0x000fc00000000000 */
        /* <DEDUP_REMOVED lines=14> */
.L_x_8:


//--------------------- .nv.shared.reserved.0     --------------------------
	.section	.nv.shared.reserved.0,"aw",@nobits
	.weak		__nv_reservedSMEM_offset_0_alias
	.size		__nv_reservedSMEM_offset_0_alias, 0, 64
	.other		__nv_reservedSMEM_offset_0_alias,@"STO_CUDA_RESERVED_SHARED STV_DEFAULT"
__nv_reservedSMEM_offset_0_alias:
	.zero		0
	.zero		64


//--------------------- .nv.constant0._Z11silu_kernelPKfPfi --------------------------
	.section	.nv.constant0._Z11silu_kernelPKfPfi,"a",@progbits
	.sectionflags	@""
	.align	4
.nv.constant0._Z11silu_kernelPKfPfi:
	.zero		916


//--------------------- SYMBOLS --------------------------

	.type		.nv.reservedSmem.offset0,@object
	.size		.nv.reservedSmem.offset0,0x4
